//
// Generated by NVIDIA NVVM Compiler
//
// Compiler Build ID: CL-36424714
// Cuda compilation tools, release 13.0, V13.0.88
// Based on NVVM 20.0.0
//

.version 9.0
.target sm_100
.address_size 64

	// .globl	_ZN3cub18CUB_300001_SM_10006detail11EmptyKernelIvEEvv
.global .align 1 .b8 _ZN41_INTERNAL_2cccc875_4_k_cu_f93f4856_2804054cuda3std3__45__cpo5beginE[1];
.global .align 1 .b8 _ZN41_INTERNAL_2cccc875_4_k_cu_f93f4856_2804054cuda3std3__45__cpo3endE[1];
.global .align 1 .b8 _ZN41_INTERNAL_2cccc875_4_k_cu_f93f4856_2804054cuda3std3__45__cpo6cbeginE[1];
.global .align 1 .b8 _ZN41_INTERNAL_2cccc875_4_k_cu_f93f4856_2804054cuda3std3__45__cpo4cendE[1];
.global .align 1 .b8 _ZN41_INTERNAL_2cccc875_4_k_cu_f93f4856_2804054cuda3std3__45__cpo6rbeginE[1];
.global .align 1 .b8 _ZN41_INTERNAL_2cccc875_4_k_cu_f93f4856_2804054cuda3std3__45__cpo4rendE[1];
.global .align 1 .b8 _ZN41_INTERNAL_2cccc875_4_k_cu_f93f4856_2804054cuda3std3__45__cpo7crbeginE[1];
.global .align 1 .b8 _ZN41_INTERNAL_2cccc875_4_k_cu_f93f4856_2804054cuda3std3__45__cpo5crendE[1];
.global .align 1 .b8 _ZN41_INTERNAL_2cccc875_4_k_cu_f93f4856_2804054cuda3std3__443_GLOBAL__N__2cccc875_4_k_cu_f93f4856_2804056ignoreE[1];
.global .align 1 .b8 _ZN41_INTERNAL_2cccc875_4_k_cu_f93f4856_2804054cuda3std3__419piecewise_constructE[1];
.global .align 1 .b8 _ZN41_INTERNAL_2cccc875_4_k_cu_f93f4856_2804054cuda3std3__48in_placeE[1];
.global .align 1 .b8 _ZN41_INTERNAL_2cccc875_4_k_cu_f93f4856_2804054cuda3std3__420unreachable_sentinelE[1];
.global .align 1 .b8 _ZN41_INTERNAL_2cccc875_4_k_cu_f93f4856_2804054cuda3std3__47nulloptE[1];
.global .align 1 .b8 _ZN41_INTERNAL_2cccc875_4_k_cu_f93f4856_2804054cuda3std3__48unexpectE[1];
.global .align 1 .b8 _ZN41_INTERNAL_2cccc875_4_k_cu_f93f4856_2804054cuda3std6ranges3__45__cpo4swapE[1];
.global .align 1 .b8 _ZN41_INTERNAL_2cccc875_4_k_cu_f93f4856_2804054cuda3std6ranges3__45__cpo9iter_moveE[1];
.global .align 1 .b8 _ZN41_INTERNAL_2cccc875_4_k_cu_f93f4856_2804054cuda3std6ranges3__45__cpo5beginE[1];
.global .align 1 .b8 _ZN41_INTERNAL_2cccc875_4_k_cu_f93f4856_2804054cuda3std6ranges3__45__cpo3endE[1];
.global .align 1 .b8 _ZN41_INTERNAL_2cccc875_4_k_cu_f93f4856_2804054cuda3std6ranges3__45__cpo6cbeginE[1];
.global .align 1 .b8 _ZN41_INTERNAL_2cccc875_4_k_cu_f93f4856_2804054cuda3std6ranges3__45__cpo4cendE[1];
.global .align 1 .b8 _ZN41_INTERNAL_2cccc875_4_k_cu_f93f4856_2804054cuda3std6ranges3__45__cpo7advanceE[1];
.global .align 1 .b8 _ZN41_INTERNAL_2cccc875_4_k_cu_f93f4856_2804054cuda3std6ranges3__45__cpo9iter_swapE[1];
.global .align 1 .b8 _ZN41_INTERNAL_2cccc875_4_k_cu_f93f4856_2804054cuda3std6ranges3__45__cpo4nextE[1];
.global .align 1 .b8 _ZN41_INTERNAL_2cccc875_4_k_cu_f93f4856_2804054cuda3std6ranges3__45__cpo4prevE[1];
.global .align 1 .b8 _ZN41_INTERNAL_2cccc875_4_k_cu_f93f4856_2804054cuda3std6ranges3__45__cpo4dataE[1];
.global .align 1 .b8 _ZN41_INTERNAL_2cccc875_4_k_cu_f93f4856_2804054cuda3std6ranges3__45__cpo5cdataE[1];
.global .align 1 .b8 _ZN41_INTERNAL_2cccc875_4_k_cu_f93f4856_2804054cuda3std6ranges3__45__cpo4sizeE[1];
.global .align 1 .b8 _ZN41_INTERNAL_2cccc875_4_k_cu_f93f4856_2804054cuda3std6ranges3__45__cpo5ssizeE[1];
.global .align 1 .b8 _ZN41_INTERNAL_2cccc875_4_k_cu_f93f4856_2804054cuda3std6ranges3__45__cpo8distanceE[1];
.global .align 1 .b8 _ZN41_INTERNAL_2cccc875_4_k_cu_f93f4856_2804056thrust24THRUST_300001_SM_1000_NS6system6detail10sequential3seqE[1];
.global .align 1 .b8 _ZN41_INTERNAL_2cccc875_4_k_cu_f93f4856_2804056thrust24THRUST_300001_SM_1000_NS12placeholders2_1E[1];
.global .align 1 .b8 _ZN41_INTERNAL_2cccc875_4_k_cu_f93f4856_2804056thrust24THRUST_300001_SM_1000_NS12placeholders2_2E[1];
.global .align 1 .b8 _ZN41_INTERNAL_2cccc875_4_k_cu_f93f4856_2804056thrust24THRUST_300001_SM_1000_NS12placeholders2_3E[1];
.global .align 1 .b8 _ZN41_INTERNAL_2cccc875_4_k_cu_f93f4856_2804056thrust24THRUST_300001_SM_1000_NS12placeholders2_4E[1];
.global .align 1 .b8 _ZN41_INTERNAL_2cccc875_4_k_cu_f93f4856_2804056thrust24THRUST_300001_SM_1000_NS12placeholders2_5E[1];
.global .align 1 .b8 _ZN41_INTERNAL_2cccc875_4_k_cu_f93f4856_2804056thrust24THRUST_300001_SM_1000_NS12placeholders2_6E[1];
.global .align 1 .b8 _ZN41_INTERNAL_2cccc875_4_k_cu_f93f4856_2804056thrust24THRUST_300001_SM_1000_NS12placeholders2_7E[1];
.global .align 1 .b8 _ZN41_INTERNAL_2cccc875_4_k_cu_f93f4856_2804056thrust24THRUST_300001_SM_1000_NS12placeholders2_8E[1];
.global .align 1 .b8 _ZN41_INTERNAL_2cccc875_4_k_cu_f93f4856_2804056thrust24THRUST_300001_SM_1000_NS12placeholders2_9E[1];
.global .align 1 .b8 _ZN41_INTERNAL_2cccc875_4_k_cu_f93f4856_2804056thrust24THRUST_300001_SM_1000_NS12placeholders3_10E[1];

.visible .entry _ZN3cub18CUB_300001_SM_10006detail11EmptyKernelIvEEvv()
{


	ret;

}


// ===== COMPILED SASS (sm_100) =====

	.target	sm_100

	.elftype	@"ET_EXEC"


//--------------------- .note.nv.tkinfo           --------------------------
	.section	.note.nv.tkinfo,"",@"SHT_NOTE"
	.sectionflags	@"SHF_NOTE_NV_TKINFO"
	.tkinfo
        /*0018*/ 	.word	0x00000002
        /*0030*/ 	.string	""
        /*0030*/ 	.string	"ptxas"
        /*0030*/ 	.string	"Cuda compilation tools, release 13.0, V13.0.88"
        /*0030*/ 	.string	"Build cuda_13.0.r13.0/compiler.36424714_0"
        /*0030*/ 	.string	"-arch sm_100 -m 64 "



//--------------------- .note.nv.cuinfo           --------------------------
	.section	.note.nv.cuinfo,"",@"SHT_NOTE"
	.sectionflags	@"SHF_NOTE_NV_CUINFO"
        /*0018*/ 	.short	0x0002
        /*001a*/ 	.short	0x0064
        /*001c*/ 	.short	0x0082
	.zero		2


//--------------------- .nv.info                  --------------------------
	.section	.nv.info,"",@"SHT_CUDA_INFO"
	.align	4


	//----- nvinfo : EIATTR_REGCOUNT
	.align		4
        /*0000*/ 	.byte	0x04, 0x2f
        /*0002*/ 	.short	(.L_41 - .L_40)
	.align		4
.L_40:
        /*0004*/ 	.word	index@(_ZN3cub18CUB_300001_SM_10006detail11EmptyKernelIvEEvv)
        /*0008*/ 	.word	0x00000004


	//----- nvinfo : EIATTR_FRAME_SIZE
	.align		4
.L_41:
        /*000c*/ 	.byte	0x04, 0x11
        /*000e*/ 	.short	(.L_43 - .L_42)
	.align		4
.L_42:
        /*0010*/ 	.word	index@(_ZN3cub18CUB_300001_SM_10006detail11EmptyKernelIvEEvv)
        /*0014*/ 	.word	0x00000000


	//----- nvinfo : EIATTR_MIN_STACK_SIZE
	.align		4
.L_43:
        /*0018*/ 	.byte	0x04, 0x12
        /*001a*/ 	.short	(.L_45 - .L_44)
	.align		4
.L_44:
        /*001c*/ 	.word	index@(_ZN3cub18CUB_300001_SM_10006detail11EmptyKernelIvEEvv)
        /*0020*/ 	.word	0x00000000
.L_45:


//--------------------- .nv.compat                --------------------------
	.section	.nv.compat,"",@"SHT_CUDA_COMPAT_INFO"
	.align	4
        /*0000*/ 	.byte	0x02, 0x09, 0x00, 0x00, 0x02, 0x02, 0x01, 0x00, 0x02, 0x05, 0x05, 0x00, 0x03, 0x07, 0x01, 0x01
        /*0010*/ 	.byte	0x02, 0x03, 0x00, 0x00, 0x02, 0x06, 0x01, 0x00, 0x04, 0x0b, 0x08, 0x00, 0x09, 0x00, 0x00, 0x00
        /*0020*/ 	.byte	0x00, 0x00, 0x00, 0x00


//--------------------- .nv.info._ZN3cub18CUB_300001_SM_10006detail11EmptyKernelIvEEvv --------------------------
	.section	.nv.info._ZN3cub18CUB_300001_SM_10006detail11EmptyKernelIvEEvv,"",@"SHT_CUDA_INFO"
	.sectionflags	@""
	.align	4


	//----- nvinfo : EIATTR_CUDA_API_VERSION
	.align		4
        /*0000*/ 	.byte	0x04, 0x37
        /*0002*/ 	.short	(.L_47 - .L_46)
.L_46:
        /*0004*/ 	.word	0x00000082


	//----- nvinfo : EIATTR_SPARSE_MMA_MASK
	.align		4
.L_47:
        /*0008*/ 	.byte	0x03, 0x50
        /*000a*/ 	.short	0x0000


	//----- nvinfo : EIATTR_MAXREG_COUNT
	.align		4
        /*000c*/ 	.byte	0x03, 0x1b
        /*000e*/ 	.short	0x00ff


	//----- nvinfo : EIATTR_MERCURY_ISA_VERSION
	.align		4
        /*0010*/ 	.byte	0x03, 0x5f
        /*0012*/ 	.short	0x0101


	//----- nvinfo : EIATTR_VRC_CTA_INIT_COUNT
	.align		4
        /*0014*/ 	.byte	0x02, 0x4a
	.zero		1
	.zero		1


	//----- nvinfo : EIATTR_EXIT_INSTR_OFFSETS
	.align		4
        /*0018*/ 	.byte	0x04, 0x1c
        /*001a*/ 	.short	(.L_49 - .L_48)


	//   ....[0]....
.L_48:
        /*001c*/ 	.word	0x00000010


	//----- nvinfo : EIATTR_SW_WAR
	.align		4
.L_49:
        /*0020*/ 	.byte	0x04, 0x36
        /*0022*/ 	.short	(.L_51 - .L_50)
.L_50:
        /*0024*/ 	.word	0x00000008
.L_51:


//--------------------- .nv.callgraph             --------------------------
	.section	.nv.callgraph,"",@"SHT_CUDA_CALLGRAPH"
	.align	4
	.sectionentsize	8
	.align		4
        /*0000*/ 	.word	0x00000000
	.align		4
        /*0004*/ 	.word	0xffffffff
	.align		4
        /*0008*/ 	.word	0x00000000
	.align		4
        /*000c*/ 	.word	0xfffffffe
	.align		4
        /*0010*/ 	.word	0x00000000
	.align		4
        /*0014*/ 	.word	0xfffffffd
	.align		4
        /*0018*/ 	.word	0x00000000
	.align		4
        /*001c*/ 	.word	0xfffffffc


//--------------------- .nv.constant4             --------------------------
	.section	.nv.constant4,"a",@progbits
	.align	8
	.align		8
.nv.constant4:
        /*0000*/ 	.dword	_ZN41_INTERNAL_2cccc875_4_k_cu_f93f4856_2805354cuda3std3__45__cpo5beginE
	.align		8
        /*0008*/ 	.dword	_ZN41_INTERNAL_2cccc875_4_k_cu_f93f4856_2805354cuda3std3__45__cpo3endE
	.align		8
        /*0010*/ 	.dword	_ZN41_INTERNAL_2cccc875_4_k_cu_f93f4856_2805354cuda3std3__45__cpo6cbeginE
	.align		8
        /*0018*/ 	.dword	_ZN41_INTERNAL_2cccc875_4_k_cu_f93f4856_2805354cuda3std3__45__cpo4cendE
	.align		8
        /*0020*/ 	.dword	_ZN41_INTERNAL_2cccc875_4_k_cu_f93f4856_2805354cuda3std3__45__cpo6rbeginE
	.align		8
        /*0028*/ 	.dword	_ZN41_INTERNAL_2cccc875_4_k_cu_f93f4856_2805354cuda3std3__45__cpo4rendE
	.align		8
        /*0030*/ 	.dword	_ZN41_INTERNAL_2cccc875_4_k_cu_f93f4856_2805354cuda3std3__45__cpo7crbeginE
	.align		8
        /*0038*/ 	.dword	_ZN41_INTERNAL_2cccc875_4_k_cu_f93f4856_2805354cuda3std3__45__cpo5crendE
	.align		8
        /*0040*/ 	.dword	_ZN41_INTERNAL_2cccc875_4_k_cu_f93f4856_2805354cuda3std3__443_GLOBAL__N__2cccc875_4_k_cu_f93f4856_2805356ignoreE
	.align		8
        /*0048*/ 	.dword	_ZN41_INTERNAL_2cccc875_4_k_cu_f93f4856_2805354cuda3std3__419piecewise_constructE
	.align		8
        /*0050*/ 	.dword	_ZN41_INTERNAL_2cccc875_4_k_cu_f93f4856_2805354cuda3std3__48in_placeE
	.align		8
        /*0058*/ 	.dword	_ZN41_INTERNAL_2cccc875_4_k_cu_f93f4856_2805354cuda3std3__420unreachable_sentinelE
	.align		8
        /*0060*/ 	.dword	_ZN41_INTERNAL_2cccc875_4_k_cu_f93f4856_2805354cuda3std3__47nulloptE
	.align		8
        /*0068*/ 	.dword	_ZN41_INTERNAL_2cccc875_4_k_cu_f93f4856_2805354cuda3std3__48unexpectE
	.align		8
        /*0070*/ 	.dword	_ZN41_INTERNAL_2cccc875_4_k_cu_f93f4856_2805354cuda3std6ranges3__45__cpo4swapE
	.align		8
        /*0078*/ 	.dword	_ZN41_INTERNAL_2cccc875_4_k_cu_f93f4856_2805354cuda3std6ranges3__45__cpo9iter_moveE
	.align		8
        /*0080*/ 	.dword	_ZN41_INTERNAL_2cccc875_4_k_cu_f93f4856_2805354cuda3std6ranges3__45__cpo5beginE
	.align		8
        /*0088*/ 	.dword	_ZN41_INTERNAL_2cccc875_4_k_cu_f93f4856_2805354cuda3std6ranges3__45__cpo3endE
	.align		8
        /*0090*/ 	.dword	_ZN41_INTERNAL_2cccc875_4_k_cu_f93f4856_2805354cuda3std6ranges3__45__cpo6cbeginE
	.align		8
        /*0098*/ 	.dword	_ZN41_INTERNAL_2cccc875_4_k_cu_f93f4856_2805354cuda3std6ranges3__45__cpo4cendE
	.align		8
        /*00a0*/ 	.dword	_ZN41_INTERNAL_2cccc875_4_k_cu_f93f4856_2805354cuda3std6ranges3__45__cpo7advanceE
	.align		8
        /*00a8*/ 	.dword	_ZN41_INTERNAL_2cccc875_4_k_cu_f93f4856_2805354cuda3std6ranges3__45__cpo9iter_swapE
	.align		8
        /*00b0*/ 	.dword	_ZN41_INTERNAL_2cccc875_4_k_cu_f93f4856_2805354cuda3std6ranges3__45__cpo4nextE
	.align		8
        /*00b8*/ 	.dword	_ZN41_INTERNAL_2cccc875_4_k_cu_f93f4856_2805354cuda3std6ranges3__45__cpo4prevE
	.align		8
        /*00c0*/ 	.dword	_ZN41_INTERNAL_2cccc875_4_k_cu_f93f4856_2805354cuda3std6ranges3__45__cpo4dataE
	.align		8
        /*00c8*/ 	.dword	_ZN41_INTERNAL_2cccc875_4_k_cu_f93f4856_2805354cuda3std6ranges3__45__cpo5cdataE
	.align		8
        /*00d0*/ 	.dword	_ZN41_INTERNAL_2cccc875_4_k_cu_f93f4856_2805354cuda3std6ranges3__45__cpo4sizeE
	.align		8
        /*00d8*/ 	.dword	_ZN41_INTERNAL_2cccc875_4_k_cu_f93f4856_2805354cuda3std6ranges3__45__cpo5ssizeE
	.align		8
        /*00e0*/ 	.dword	_ZN41_INTERNAL_2cccc875_4_k_cu_f93f4856_2805354cuda3std6ranges3__45__cpo8distanceE
	.align		8
        /*00e8*/ 	.dword	_ZN41_INTERNAL_2cccc875_4_k_cu_f93f4856_2805356thrust24THRUST_300001_SM_1000_NS6system6detail10sequential3seqE
	.align		8
        /*00f0*/ 	.dword	_ZN41_INTERNAL_2cccc875_4_k_cu_f93f4856_2805356thrust24THRUST_300001_SM_1000_NS12placeholders2_1E
	.align		8
        /*00f8*/ 	.dword	_ZN41_INTERNAL_2cccc875_4_k_cu_f93f4856_2805356thrust24THRUST_300001_SM_1000_NS12placeholders2_2E
	.align		8
        /*0100*/ 	.dword	_ZN41_INTERNAL_2cccc875_4_k_cu_f93f4856_2805356thrust24THRUST_300001_SM_1000_NS12placeholders2_3E
	.align		8
        /*0108*/ 	.dword	_ZN41_INTERNAL_2cccc875_4_k_cu_f93f4856_2805356thrust24THRUST_300001_SM_1000_NS12placeholders2_4E
	.align		8
        /*0110*/ 	.dword	_ZN41_INTERNAL_2cccc875_4_k_cu_f93f4856_2805356thrust24THRUST_300001_SM_1000_NS12placeholders2_5E
	.align		8
        /*0118*/ 	.dword	_ZN41_INTERNAL_2cccc875_4_k_cu_f93f4856_2805356thrust24THRUST_300001_SM_1000_NS12placeholders2_6E
	.align		8
        /*0120*/ 	.dword	_ZN41_INTERNAL_2cccc875_4_k_cu_f93f4856_2805356thrust24THRUST_300001_SM_1000_NS12placeholders2_7E
	.align		8
        /*0128*/ 	.dword	_ZN41_INTERNAL_2cccc875_4_k_cu_f93f4856_2805356thrust24THRUST_300001_SM_1000_NS12placeholders2_8E
	.align		8
        /*0130*/ 	.dword	_ZN41_INTERNAL_2cccc875_4_k_cu_f93f4856_2805356thrust24THRUST_300001_SM_1000_NS12placeholders2_9E
	.align		8
        /*0138*/ 	.dword	_ZN41_INTERNAL_2cccc875_4_k_cu_f93f4856_2805356thrust24THRUST_300001_SM_1000_NS12placeholders3_10E


//--------------------- .text._ZN3cub18CUB_300001_SM_10006detail11EmptyKernelIvEEvv --------------------------
	.section	.text._ZN3cub18CUB_300001_SM_10006detail11EmptyKernelIvEEvv,"ax",@progbits
	.align	128
        .global         _ZN3cub18CUB_300001_SM_10006detail11EmptyKernelIvEEvv
        .type           _ZN3cub18CUB_300001_SM_10006detail11EmptyKernelIvEEvv,@function
        .size           _ZN3cub18CUB_300001_SM_10006detail11EmptyKernelIvEEvv,(.L_x_1 - _ZN3cub18CUB_300001_SM_10006detail11EmptyKernelIvEEvv)
        .other          _ZN3cub18CUB_300001_SM_10006detail11EmptyKernelIvEEvv,@"STO_CUDA_ENTRY STV_DEFAULT"
_ZN3cub18CUB_300001_SM_10006detail11EmptyKernelIvEEvv:
.text._ZN3cub18CUB_300001_SM_10006detail11EmptyKernelIvEEvv:
[----:B------:R-:W-:Y:S01]  /*0000*/  LDC R1, c[0x0][0x37c] ;  /* 0x0000df00ff017b82 */ /* 0x000fe20000000800 */
[----:B------:R-:W-:Y:S05]  /*0010*/  EXIT ;  /* 0x000000000000794d */ /* 0x000fea0003800000 */
.L_x_0:
[----:B------:R-:W-:-:S00]  /*0020*/  BRA `(.L_x_0) ;  /* 0xfffffffc00fc7947 */ /* 0x000fc0000383ffff */
[----:B------:R-:W-:-:S00]  /*0030*/  NOP ;  /* 0x0000000000007918 */ /* 0x000fc00000000000 */
        /* <DEDUP_REMOVED lines=12> */
.L_x_1:


//--------------------- .nv.shared.reserved.0     --------------------------
	.section	.nv.shared.reserved.0,"aw",@nobits
	.weak		__nv_reservedSMEM_offset_0_alias
	.size		__nv_reservedSMEM_offset_0_alias, 0, 64
	.other		__nv_reservedSMEM_offset_0_alias,@"STO_CUDA_RESERVED_SHARED STV_DEFAULT"
__nv_reservedSMEM_offset_0_alias:
	.zero		0
	.zero		64


//--------------------- .nv.global                --------------------------
	.section	.nv.global,"aw",@nobits
.nv.global:
	.type		_ZN41_INTERNAL_2cccc875_4_k_cu_f93f4856_2805356thrust24THRUST_300001_SM_1000_NS12placeholders2_5E,@object
	.size		_ZN41_INTERNAL_2cccc875_4_k_cu_f93f4856_2805356thrust24THRUST_300001_SM_1000_NS12placeholders2_5E,(_ZN41_INTERNAL_2cccc875_4_k_cu_f93f4856_2805354cuda3std3__45__cpo6cbeginE - _ZN41_INTERNAL_2cccc875_4_k_cu_f93f4856_2805356thrust24THRUST_300001_SM_1000_NS12placeholders2_5E)
_ZN41_INTERNAL_2cccc875_4_k_cu_f93f4856_2805356thrust24THRUST_300001_SM_1000_NS12placeholders2_5E:
	.zero		1
	.type		_ZN41_INTERNAL_2cccc875_4_k_cu_f93f4856_2805354cuda3std3__45__cpo6cbeginE,@object
	.size		_ZN41_INTERNAL_2cccc875_4_k_cu_f93f4856_2805354cuda3std3__45__cpo6cbeginE,(_ZN41_INTERNAL_2cccc875_4_k_cu_f93f4856_2805354cuda3std6ranges3__45__cpo6cbeginE - _ZN41_INTERNAL_2cccc875_4_k_cu_f93f4856_2805354cuda3std3__45__cpo6cbeginE)
_ZN41_INTERNAL_2cccc875_4_k_cu_f93f4856_2805354cuda3std3__45__cpo6cbeginE:
	.zero		1
	.type		_ZN41_INTERNAL_2cccc875_4_k_cu_f93f4856_2805354cuda3std6ranges3__45__cpo6cbeginE,@object
	.size		_ZN41_INTERNAL_2cccc875_4_k_cu_f93f4856_2805354cuda3std6ranges3__45__cpo6cbeginE,(_ZN41_INTERNAL_2cccc875_4_k_cu_f93f4856_2805354cuda3std3__48in_placeE - _ZN41_INTERNAL_2cccc875_4_k_cu_f93f4856_2805354cuda3std6ranges3__45__cpo6cbeginE)
_ZN41_INTERNAL_2cccc875_4_k_cu_f93f4856_2805354cuda3std6ranges3__45__cpo6cbeginE:
	.zero		1
	.type		_ZN41_INTERNAL_2cccc875_4_k_cu_f93f4856_2805354cuda3std3__48in_placeE,@object
	.size		_ZN41_INTERNAL_2cccc875_4_k_cu_f93f4856_2805354cuda3std3__48in_placeE,(_ZN41_INTERNAL_2cccc875_4_k_cu_f93f4856_2805354cuda3std6ranges3__45__cpo4sizeE - _ZN41_INTERNAL_2cccc875_4_k_cu_f93f4856_2805354cuda3std3__48in_placeE)
_ZN41_INTERNAL_2cccc875_4_k_cu_f93f4856_2805354cuda3std3__48in_placeE:
	.zero		1
	.type		_ZN41_INTERNAL_2cccc875_4_k_cu_f93f4856_2805354cuda3std6ranges3__45__cpo4sizeE,@object
	.size		_ZN41_INTERNAL_2cccc875_4_k_cu_f93f4856_2805354cuda3std6ranges3__45__cpo4sizeE,(_ZN41_INTERNAL_2cccc875_4_k_cu_f93f4856_2805356thrust24THRUST_300001_SM_1000_NS12placeholders2_9E - _ZN41_INTERNAL_2cccc875_4_k_cu_f93f4856_2805354cuda3std6ranges3__45__cpo4sizeE)
_ZN41_INTERNAL_2cccc875_4_k_cu_f93f4856_2805354cuda3std6ranges3__45__cpo4sizeE:
	.zero		1
	.type		_ZN41_INTERNAL_2cccc875_4_k_cu_f93f4856_2805356thrust24THRUST_300001_SM_1000_NS12placeholders2_9E,@object
	.size		_ZN41_INTERNAL_2cccc875_4_k_cu_f93f4856_2805356thrust24THRUST_300001_SM_1000_NS12placeholders2_9E,(_ZN41_INTERNAL_2cccc875_4_k_cu_f93f4856_2805354cuda3std3__45__cpo7crbeginE - _ZN41_INTERNAL_2cccc875_4_k_cu_f93f4856_2805356thrust24THRUST_300001_SM_1000_NS12placeholders2_9E)
_ZN41_INTERNAL_2cccc875_4_k_cu_f93f4856_2805356thrust24THRUST_300001_SM_1000_NS12placeholders2_9E:
	.zero		1
	.type		_ZN41_INTERNAL_2cccc875_4_k_cu_f93f4856_2805354cuda3std3__45__cpo7crbeginE,@object
	.size		_ZN41_INTERNAL_2cccc875_4_k_cu_f93f4856_2805354cuda3std3__45__cpo7crbeginE,(_ZN41_INTERNAL_2cccc875_4_k_cu_f93f4856_2805354cuda3std6ranges3__45__cpo4nextE - _ZN41_INTERNAL_2cccc875_4_k_cu_f93f4856_2805354cuda3std3__45__cpo7crbeginE)
_ZN41_INTERNAL_2cccc875_4_k_cu_f93f4856_2805354cuda3std3__45__cpo7crbeginE:
	.zero		1
	.type		_ZN41_INTERNAL_2cccc875_4_k_cu_f93f4856_2805354cuda3std6ranges3__45__cpo4nextE,@object
	.size		_ZN41_INTERNAL_2cccc875_4_k_cu_f93f4856_2805354cuda3std6ranges3__45__cpo4nextE,(_ZN41_INTERNAL_2cccc875_4_k_cu_f93f4856_2805354cuda3std6ranges3__45__cpo4swapE - _ZN41_INTERNAL_2cccc875_4_k_cu_f93f4856_2805354cuda3std6ranges3__45__cpo4nextE)
_ZN41_INTERNAL_2cccc875_4_k_cu_f93f4856_2805354cuda3std6ranges3__45__cpo4nextE:
	.zero		1
	.type		_ZN41_INTERNAL_2cccc875_4_k_cu_f93f4856_2805354cuda3std6ranges3__45__cpo4swapE,@object
	.size		_ZN41_INTERNAL_2cccc875_4_k_cu_f93f4856_2805354cuda3std6ranges3__45__cpo4swapE,(_ZN41_INTERNAL_2cccc875_4_k_cu_f93f4856_2805356thrust24THRUST_300001_SM_1000_NS12placeholders2_1E - _ZN41_INTERNAL_2cccc875_4_k_cu_f93f4856_2805354cuda3std6ranges3__45__cpo4swapE)
_ZN41_INTERNAL_2cccc875_4_k_cu_f93f4856_2805354cuda3std6ranges3__45__cpo4swapE:
	.zero		1
	.type		_ZN41_INTERNAL_2cccc875_4_k_cu_f93f4856_2805356thrust24THRUST_300001_SM_1000_NS12placeholders2_1E,@object
	.size		_ZN41_INTERNAL_2cccc875_4_k_cu_f93f4856_2805356thrust24THRUST_300001_SM_1000_NS12placeholders2_1E,(_ZN41_INTERNAL_2cccc875_4_k_cu_f93f4856_2805356thrust24THRUST_300001_SM_1000_NS12placeholders2_3E - _ZN41_INTERNAL_2cccc875_4_k_cu_f93f4856_2805356thrust24THRUST_300001_SM_1000_NS12placeholders2_1E)
_ZN41_INTERNAL_2cccc875_4_k_cu_f93f4856_2805356thrust24THRUST_300001_SM_1000_NS12placeholders2_1E:
	.zero		1
	.type		_ZN41_INTERNAL_2cccc875_4_k_cu_f93f4856_2805356thrust24THRUST_300001_SM_1000_NS12placeholders2_3E,@object
	.size		_ZN41_INTERNAL_2cccc875_4_k_cu_f93f4856_2805356thrust24THRUST_300001_SM_1000_NS12placeholders2_3E,(_ZN41_INTERNAL_2cccc875_4_k_cu_f93f4856_2805354cuda3std3__45__cpo5beginE - _ZN41_INTERNAL_2cccc875_4_k_cu_f93f4856_2805356thrust24THRUST_300001_SM_1000_NS12placeholders2_3E)
_ZN41_INTERNAL_2cccc875_4_k_cu_f93f4856_2805356thrust24THRUST_300001_SM_1000_NS12placeholders2_3E:
	.zero		1
	.type		_ZN41_INTERNAL_2cccc875_4_k_cu_f93f4856_2805354cuda3std3__45__cpo5beginE,@object
	.size		_ZN41_INTERNAL_2cccc875_4_k_cu_f93f4856_2805354cuda3std3__45__cpo5beginE,(_ZN41_INTERNAL_2cccc875_4_k_cu_f93f4856_2805354cuda3std6ranges3__45__cpo5beginE - _ZN41_INTERNAL_2cccc875_4_k_cu_f93f4856_2805354cuda3std3__45__cpo5beginE)
_ZN41_INTERNAL_2cccc875_4_k_cu_f93f4856_2805354cuda3std3__45__cpo5beginE:
	.zero		1
	.type		_ZN41_INTERNAL_2cccc875_4_k_cu_f93f4856_2805354cuda3std6ranges3__45__cpo5beginE,@object
	.size		_ZN41_INTERNAL_2cccc875_4_k_cu_f93f4856_2805354cuda3std6ranges3__45__cpo5beginE,(_ZN41_INTERNAL_2cccc875_4_k_cu_f93f4856_2805354cuda3std3__443_GLOBAL__N__2cccc875_4_k_cu_f93f4856_2805356ignoreE - _ZN41_INTERNAL_2cccc875_4_k_cu_f93f4856_2805354cuda3std6ranges3__45__cpo5beginE)
_ZN41_INTERNAL_2cccc875_4_k_cu_f93f4856_2805354cuda3std6ranges3__45__cpo5beginE:
	.zero		1
	.type		_ZN41_INTERNAL_2cccc875_4_k_cu_f93f4856_2805354cuda3std3__443_GLOBAL__N__2cccc875_4_k_cu_f93f4856_2805356ignoreE,@object
	.size		_ZN41_INTERNAL_2cccc875_4_k_cu_f93f4856_2805354cuda3std3__443_GLOBAL__N__2cccc875_4_k_cu_f93f4856_2805356ignoreE,(_ZN41_INTERNAL_2cccc875_4_k_cu_f93f4856_2805354cuda3std6ranges3__45__cpo4dataE - _ZN41_INTERNAL_2cccc875_4_k_cu_f93f4856_2805354cuda3std3__443_GLOBAL__N__2cccc875_4_k_cu_f93f4856_2805356ignoreE)
_ZN41_INTERNAL_2cccc875_4_k_cu_f93f4856_2805354cuda3std3__443_GLOBAL__N__2cccc875_4_k_cu_f93f4856_2805356ignoreE:
	.zero		1
	.type		_ZN41_INTERNAL_2cccc875_4_k_cu_f93f4856_2805354cuda3std6ranges3__45__cpo4dataE,@object
	.size		_ZN41_INTERNAL_2cccc875_4_k_cu_f93f4856_2805354cuda3std6ranges3__45__cpo4dataE,(_ZN41_INTERNAL_2cccc875_4_k_cu_f93f4856_2805356thrust24THRUST_300001_SM_1000_NS12placeholders2_7E - _ZN41_INTERNAL_2cccc875_4_k_cu_f93f4856_2805354cuda3std6ranges3__45__cpo4dataE)
_ZN41_INTERNAL_2cccc875_4_k_cu_f93f4856_2805354cuda3std6ranges3__45__cpo4dataE:
	.zero		1
	.type		_ZN41_INTERNAL_2cccc875_4_k_cu_f93f4856_2805356thrust24THRUST_300001_SM_1000_NS12placeholders2_7E,@object
	.size		_ZN41_INTERNAL_2cccc875_4_k_cu_f93f4856_2805356thrust24THRUST_300001_SM_1000_NS12placeholders2_7E,(_ZN41_INTERNAL_2cccc875_4_k_cu_f93f4856_2805354cuda3std3__45__cpo6rbeginE - _ZN41_INTERNAL_2cccc875_4_k_cu_f93f4856_2805356thrust24THRUST_300001_SM_1000_NS12placeholders2_7E)
_ZN41_INTERNAL_2cccc875_4_k_cu_f93f4856_2805356thrust24THRUST_300001_SM_1000_NS12placeholders2_7E:
	.zero		1
	.type		_ZN41_INTERNAL_2cccc875_4_k_cu_f93f4856_2805354cuda3std3__45__cpo6rbeginE,@object
	.size		_ZN41_INTERNAL_2cccc875_4_k_cu_f93f4856_2805354cuda3std3__45__cpo6rbeginE,(_ZN41_INTERNAL_2cccc875_4_k_cu_f93f4856_2805354cuda3std6ranges3__45__cpo7advanceE - _ZN41_INTERNAL_2cccc875_4_k_cu_f93f4856_2805354cuda3std3__45__cpo6rbeginE)
_ZN41_INTERNAL_2cccc875_4_k_cu_f93f4856_2805354cuda3std3__45__cpo6rbeginE:
	.zero		1
	.type		_ZN41_INTERNAL_2cccc875_4_k_cu_f93f4856_2805354cuda3std6ranges3__45__cpo7advanceE,@object
	.size		_ZN41_INTERNAL_2cccc875_4_k_cu_f93f4856_2805354cuda3std6ranges3__45__cpo7advanceE,(_ZN41_INTERNAL_2cccc875_4_k_cu_f93f4856_2805354cuda3std3__47nulloptE - _ZN41_INTERNAL_2cccc875_4_k_cu_f93f4856_2805354cuda3std6ranges3__45__cpo7advanceE)
_ZN41_INTERNAL_2cccc875_4_k_cu_f93f4856_2805354cuda3std6ranges3__45__cpo7advanceE:
	.zero		1
	.type		_ZN41_INTERNAL_2cccc875_4_k_cu_f93f4856_2805354cuda3std3__47nulloptE,@object
	.size		_ZN41_INTERNAL_2cccc875_4_k_cu_f93f4856_2805354cuda3std3__47nulloptE,(_ZN41_INTERNAL_2cccc875_4_k_cu_f93f4856_2805354cuda3std6ranges3__45__cpo8distanceE - _ZN41_INTERNAL_2cccc875_4_k_cu_f93f4856_2805354cuda3std3__47nulloptE)
_ZN41_INTERNAL_2cccc875_4_k_cu_f93f4856_2805354cuda3std3__47nulloptE:
	.zero		1
	.type		_ZN41_INTERNAL_2cccc875_4_k_cu_f93f4856_2805354cuda3std6ranges3__45__cpo8distanceE,@object
	.size		_ZN41_INTERNAL_2cccc875_4_k_cu_f93f4856_2805354cuda3std6ranges3__45__cpo8distanceE,(_ZN41_INTERNAL_2cccc875_4_k_cu_f93f4856_2805356thrust24THRUST_300001_SM_1000_NS12placeholders2_6E - _ZN41_INTERNAL_2cccc875_4_k_cu_f93f4856_2805354cuda3std6ranges3__45__cpo8distanceE)
_ZN41_INTERNAL_2cccc875_4_k_cu_f93f4856_2805354cuda3std6ranges3__45__cpo8distanceE:
	.zero		1
	.type		_ZN41_INTERNAL_2cccc875_4_k_cu_f93f4856_2805356thrust24THRUST_300001_SM_1000_NS12placeholders2_6E,@object
	.size		_ZN41_INTERNAL_2cccc875_4_k_cu_f93f4856_2805356thrust24THRUST_300001_SM_1000_NS12placeholders2_6E,(_ZN41_INTERNAL_2cccc875_4_k_cu_f93f4856_2805354cuda3std3__45__cpo4cendE - _ZN41_INTERNAL_2cccc875_4_k_cu_f93f4856_2805356thrust24THRUST_300001_SM_1000_NS12placeholders2_6E)
_ZN41_INTERNAL_2cccc875_4_k_cu_f93f4856_2805356thrust24THRUST_300001_SM_1000_NS12placeholders2_6E:
	.zero		1
	.type		_ZN41_INTERNAL_2cccc875_4_k_cu_f93f4856_2805354cuda3std3__45__cpo4cendE,@object
	.size		_ZN41_INTERNAL_2cccc875_4_k_cu_f93f4856_2805354cuda3std3__45__cpo4cendE,(_ZN41_INTERNAL_2cccc875_4_k_cu_f93f4856_2805354cuda3std6ranges3__45__cpo4cendE - _ZN41_INTERNAL_2cccc875_4_k_cu_f93f4856_2805354cuda3std3__45__cpo4cendE)
_ZN41_INTERNAL_2cccc875_4_k_cu_f93f4856_2805354cuda3std3__45__cpo4cendE:
	.zero		1
	.type		_ZN41_INTERNAL_2cccc875_4_k_cu_f93f4856_2805354cuda3std6ranges3__45__cpo4cendE,@object
	.size		_ZN41_INTERNAL_2cccc875_4_k_cu_f93f4856_2805354cuda3std6ranges3__45__cpo4cendE,(_ZN41_INTERNAL_2cccc875_4_k_cu_f93f4856_2805354cuda3std3__420unreachable_sentinelE - _ZN41_INTERNAL_2cccc875_4_k_cu_f93f4856_2805354cuda3std6ranges3__45__cpo4cendE)
_ZN41_INTERNAL_2cccc875_4_k_cu_f93f4856_2805354cuda3std6ranges3__45__cpo4cendE:
	.zero		1
	.type		_ZN41_INTERNAL_2cccc875_4_k_cu_f93f4856_2805354cuda3std3__420unreachable_sentinelE,@object
	.size		_ZN41_INTERNAL_2cccc875_4_k_cu_f93f4856_2805354cuda3std3__420unreachable_sentinelE,(_ZN41_INTERNAL_2cccc875_4_k_cu_f93f4856_2805354cuda3std6ranges3__45__cpo5ssizeE - _ZN41_INTERNAL_2cccc875_4_k_cu_f93f4856_2805354cuda3std3__420unreachable_sentinelE)
_ZN41_INTERNAL_2cccc875_4_k_cu_f93f4856_2805354cuda3std3__420unreachable_sentinelE:
	.zero		1
	.type		_ZN41_INTERNAL_2cccc875_4_k_cu_f93f4856_2805354cuda3std6ranges3__45__cpo5ssizeE,@object
	.size		_ZN41_INTERNAL_2cccc875_4_k_cu_f93f4856_2805354cuda3std6ranges3__45__cpo5ssizeE,(_ZN41_INTERNAL_2cccc875_4_k_cu_f93f4856_2805356thrust24THRUST_300001_SM_1000_NS12placeholders3_10E - _ZN41_INTERNAL_2cccc875_4_k_cu_f93f4856_2805354cuda3std6ranges3__45__cpo5ssizeE)
_ZN41_INTERNAL_2cccc875_4_k_cu_f93f4856_2805354cuda3std6ranges3__45__cpo5ssizeE:
	.zero		1
	.type		_ZN41_INTERNAL_2cccc875_4_k_cu_f93f4856_2805356thrust24THRUST_300001_SM_1000_NS12placeholders3_10E,@object
	.size		_ZN41_INTERNAL_2cccc875_4_k_cu_f93f4856_2805356thrust24THRUST_300001_SM_1000_NS12placeholders3_10E,(_ZN41_INTERNAL_2cccc875_4_k_cu_f93f4856_2805354cuda3std3__45__cpo5crendE - _ZN41_INTERNAL_2cccc875_4_k_cu_f93f4856_2805356thrust24THRUST_300001_SM_1000_NS12placeholders3_10E)
_ZN41_INTERNAL_2cccc875_4_k_cu_f93f4856_2805356thrust24THRUST_300001_SM_1000_NS12placeholders3_10E:
	.zero		1
	.type		_ZN41_INTERNAL_2cccc875_4_k_cu_f93f4856_2805354cuda3std3__45__cpo5crendE,@object
	.size		_ZN41_INTERNAL_2cccc875_4_k_cu_f93f4856_2805354cuda3std3__45__cpo5crendE,(_ZN41_INTERNAL_2cccc875_4_k_cu_f93f4856_2805354cuda3std6ranges3__45__cpo4prevE - _ZN41_INTERNAL_2cccc875_4_k_cu_f93f4856_2805354cuda3std3__45__cpo5crendE)
_ZN41_INTERNAL_2cccc875_4_k_cu_f93f4856_2805354cuda3std3__45__cpo5crendE:
	.zero		1
	.type		_ZN41_INTERNAL_2cccc875_4_k_cu_f93f4856_2805354cuda3std6ranges3__45__cpo4prevE,@object
	.size		_ZN41_INTERNAL_2cccc875_4_k_cu_f93f4856_2805354cuda3std6ranges3__45__cpo4prevE,(_ZN41_INTERNAL_2cccc875_4_k_cu_f93f4856_2805354cuda3std6ranges3__45__cpo9iter_moveE - _ZN41_INTERNAL_2cccc875_4_k_cu_f93f4856_2805354cuda3std6ranges3__45__cpo4prevE)
_ZN41_INTERNAL_2cccc875_4_k_cu_f93f4856_2805354cuda3std6ranges3__45__cpo4prevE:
	.zero		1
	.type		_ZN41_INTERNAL_2cccc875_4_k_cu_f93f4856_2805354cuda3std6ranges3__45__cpo9iter_moveE,@object
	.size		_ZN41_INTERNAL_2cccc875_4_k_cu_f93f4856_2805354cuda3std6ranges3__45__cpo9iter_moveE,(_ZN41_INTERNAL_2cccc875_4_k_cu_f93f4856_2805356thrust24THRUST_300001_SM_1000_NS12placeholders2_2E - _ZN41_INTERNAL_2cccc875_4_k_cu_f93f4856_2805354cuda3std6ranges3__45__cpo9iter_moveE)
_ZN41_INTERNAL_2cccc875_4_k_cu_f93f4856_2805354cuda3std6ranges3__45__cpo9iter_moveE:
	.zero		1
	.type		_ZN41_INTERNAL_2cccc875_4_k_cu_f93f4856_2805356thrust24THRUST_300001_SM_1000_NS12placeholders2_2E,@object
	.size		_ZN41_INTERNAL_2cccc875_4_k_cu_f93f4856_2805356thrust24THRUST_300001_SM_1000_NS12placeholders2_2E,(_ZN41_INTERNAL_2cccc875_4_k_cu_f93f4856_2805356thrust24THRUST_300001_SM_1000_NS12placeholders2_4E - _ZN41_INTERNAL_2cccc875_4_k_cu_f93f4856_2805356thrust24THRUST_300001_SM_1000_NS12placeholders2_2E)
_ZN41_INTERNAL_2cccc875_4_k_cu_f93f4856_2805356thrust24THRUST_300001_SM_1000_NS12placeholders2_2E:
	.zero		1
	.type		_ZN41_INTERNAL_2cccc875_4_k_cu_f93f4856_2805356thrust24THRUST_300001_SM_1000_NS12placeholders2_4E,@object
	.size		_ZN41_INTERNAL_2cccc875_4_k_cu_f93f4856_2805356thrust24THRUST_300001_SM_1000_NS12placeholders2_4E,(_ZN41_INTERNAL_2cccc875_4_k_cu_f93f4856_2805354cuda3std3__45__cpo3endE - _ZN41_INTERNAL_2cccc875_4_k_cu_f93f4856_2805356thrust24THRUST_300001_SM_1000_NS12placeholders2_4E)
_ZN41_INTERNAL_2cccc875_4_k_cu_f93f4856_2805356thrust24THRUST_300001_SM_1000_NS12placeholders2_4E:
	.zero		1
	.type		_ZN41_INTERNAL_2cccc875_4_k_cu_f93f4856_2805354cuda3std3__45__cpo3endE,@object
	.size		_ZN41_INTERNAL_2cccc875_4_k_cu_f93f4856_2805354cuda3std3__45__cpo3endE,(_ZN41_INTERNAL_2cccc875_4_k_cu_f93f4856_2805354cuda3std6ranges3__45__cpo3endE - _ZN41_INTERNAL_2cccc875_4_k_cu_f93f4856_2805354cuda3std3__45__cpo3endE)
_ZN41_INTERNAL_2cccc875_4_k_cu_f93f4856_2805354cuda3std3__45__cpo3endE:
	.zero		1
	.type		_ZN41_INTERNAL_2cccc875_4_k_cu_f93f4856_2805354cuda3std6ranges3__45__cpo3endE,@object
	.size		_ZN41_INTERNAL_2cccc875_4_k_cu_f93f4856_2805354cuda3std6ranges3__45__cpo3endE,(_ZN41_INTERNAL_2cccc875_4_k_cu_f93f4856_2805354cuda3std3__419piecewise_constructE - _ZN41_INTERNAL_2cccc875_4_k_cu_f93f4856_2805354cuda3std6ranges3__45__cpo3endE)
_ZN41_INTERNAL_2cccc875_4_k_cu_f93f4856_2805354cuda3std6ranges3__45__cpo3endE:
	.zero		1
	.type		_ZN41_INTERNAL_2cccc875_4_k_cu_f93f4856_2805354cuda3std3__419piecewise_constructE,@object
	.size		_ZN41_INTERNAL_2cccc875_4_k_cu_f93f4856_2805354cuda3std3__419piecewise_constructE,(_ZN41_INTERNAL_2cccc875_4_k_cu_f93f4856_2805354cuda3std6ranges3__45__cpo5cdataE - _ZN41_INTERNAL_2cccc875_4_k_cu_f93f4856_2805354cuda3std3__419piecewise_constructE)
_ZN41_INTERNAL_2cccc875_4_k_cu_f93f4856_2805354cuda3std3__419piecewise_constructE:
	.zero		1
	.type		_ZN41_INTERNAL_2cccc875_4_k_cu_f93f4856_2805354cuda3std6ranges3__45__cpo5cdataE,@object
	.size		_ZN41_INTERNAL_2cccc875_4_k_cu_f93f4856_2805354cuda3std6ranges3__45__cpo5cdataE,(_ZN41_INTERNAL_2cccc875_4_k_cu_f93f4856_2805356thrust24THRUST_300001_SM_1000_NS12placeholders2_8E - _ZN41_INTERNAL_2cccc875_4_k_cu_f93f4856_2805354cuda3std6ranges3__45__cpo5cdataE)
_ZN41_INTERNAL_2cccc875_4_k_cu_f93f4856_2805354cuda3std6ranges3__45__cpo5cdataE:
	.zero		1
	.type		_ZN41_INTERNAL_2cccc875_4_k_cu_f93f4856_2805356thrust24THRUST_300001_SM_1000_NS12placeholders2_8E,@object
	.size		_ZN41_INTERNAL_2cccc875_4_k_cu_f93f4856_2805356thrust24THRUST_300001_SM_1000_NS12placeholders2_8E,(_ZN41_INTERNAL_2cccc875_4_k_cu_f93f4856_2805354cuda3std3__45__cpo4rendE - _ZN41_INTERNAL_2cccc875_4_k_cu_f93f4856_2805356thrust24THRUST_300001_SM_1000_NS12placeholders2_8E)
_ZN41_INTERNAL_2cccc875_4_k_cu_f93f4856_2805356thrust24THRUST_300001_SM_1000_NS12placeholders2_8E:
	.zero		1
	.type		_ZN41_INTERNAL_2cccc875_4_k_cu_f93f4856_2805354cuda3std3__45__cpo4rendE,@object
	.size		_ZN41_INTERNAL_2cccc875_4_k_cu_f93f4856_2805354cuda3std3__45__cpo4rendE,(_ZN41_INTERNAL_2cccc875_4_k_cu_f93f4856_2805354cuda3std6ranges3__45__cpo9iter_swapE - _ZN41_INTERNAL_2cccc875_4_k_cu_f93f4856_2805354cuda3std3__45__cpo4rendE)
_ZN41_INTERNAL_2cccc875_4_k_cu_f93f4856_2805354cuda3std3__45__cpo4rendE:
	.zero		1
	.type		_ZN41_INTERNAL_2cccc875_4_k_cu_f93f4856_2805354cuda3std6ranges3__45__cpo9iter_swapE,@object
	.size		_ZN41_INTERNAL_2cccc875_4_k_cu_f93f4856_2805354cuda3std6ranges3__45__cpo9iter_swapE,(_ZN41_INTERNAL_2cccc875_4_k_cu_f93f4856_2805354cuda3std3__48unexpectE - _ZN41_INTERNAL_2cccc875_4_k_cu_f93f4856_2805354cuda3std6ranges3__45__cpo9iter_swapE)
_ZN41_INTERNAL_2cccc875_4_k_cu_f93f4856_2805354cuda3std6ranges3__45__cpo9iter_swapE:
	.zero		1
	.type		_ZN41_INTERNAL_2cccc875_4_k_cu_f93f4856_2805354cuda3std3__48unexpectE,@object
	.size		_ZN41_INTERNAL_2cccc875_4_k_cu_f93f4856_2805354cuda3std3__48unexpectE,(_ZN41_INTERNAL_2cccc875_4_k_cu_f93f4856_2805356thrust24THRUST_300001_SM_1000_NS6system6detail10sequential3seqE - _ZN41_INTERNAL_2cccc875_4_k_cu_f93f4856_2805354cuda3std3__48unexpectE)
_ZN41_INTERNAL_2cccc875_4_k_cu_f93f4856_2805354cuda3std3__48unexpectE:
	.zero		1
	.type		_ZN41_INTERNAL_2cccc875_4_k_cu_f93f4856_2805356thrust24THRUST_300001_SM_1000_NS6system6detail10sequential3seqE,@object
	.size		_ZN41_INTERNAL_2cccc875_4_k_cu_f93f4856_2805356thrust24THRUST_300001_SM_1000_NS6system6detail10sequential3seqE,(.L_29 - _ZN41_INTERNAL_2cccc875_4_k_cu_f93f4856_2805356thrust24THRUST_300001_SM_1000_NS6system6detail10sequential3seqE)
_ZN41_INTERNAL_2cccc875_4_k_cu_f93f4856_2805356thrust24THRUST_300001_SM_1000_NS6system6detail10sequential3seqE:
	.zero		1
.L_29:


//--------------------- .nv.constant0._ZN3cub18CUB_300001_SM_10006detail11EmptyKernelIvEEvv --------------------------
	.section	.nv.constant0._ZN3cub18CUB_300001_SM_10006detail11EmptyKernelIvEEvv,"a",@progbits
	.sectionflags	@""
	.align	4
.nv.constant0._ZN3cub18CUB_300001_SM_10006detail11EmptyKernelIvEEvv:
	.zero		896


//--------------------- SYMBOLS --------------------------

	.type		.nv.reservedSmem.offset0,@object
	.size		.nv.reservedSmem.offset0,0x4
